	.headerflags	@"EF_CUDA_TEXMODE_UNIFIED EF_CUDA_64BIT_ADDRESS EF_CUDA_ACCELERATORS EF_CUDA_SM90 EF_CUDA_VIRTUAL_SM(EF_CUDA_SM90)"
	.elftype	@"ET_EXEC"


//--------------------- .nv.info                  --------------------------
	.section	.nv.info,"",@"SHT_CUDA_INFO"
	.align	4


	//----- nvinfo : EIATTR_REGCOUNT
	.align		4
        /*0000*/ 	.byte	0x04, 0x2f
        /*0002*/ 	.short	(.L_1 - .L_0)
	.align		4
.L_0:
        /*0004*/ 	.word	index@(triton_poi_fused_mean_sub_0)
        /*0008*/ 	.word	0x0000001a


	//----- nvinfo : EIATTR_MIN_STACK_SIZE
	.align		4
.L_1:
        /*000c*/ 	.byte	0x04, 0x12
        /*000e*/ 	.short	(.L_3 - .L_2)
	.align		4
.L_2:
        /*0010*/ 	.word	index@(triton_poi_fused_mean_sub_0)
        /*0014*/ 	.word	0x00000000


	//----- nvinfo : EIATTR_FRAME_SIZE
	.align		4
.L_3:
        /*0018*/ 	.byte	0x04, 0x11
        /*001a*/ 	.short	(.L_5 - .L_4)
	.align		4
.L_4:
        /*001c*/ 	.word	index@(triton_poi_fused_mean_sub_0)
        /*0020*/ 	.word	0x00000000


	//----- nvinfo : EIATTR_MIN_STACK_SIZE
	.align		4
.L_5:
        /*0024*/ 	.byte	0x04, 0x12
        /*0026*/ 	.short	(.L_7 - .L_6)
	.align		4
.L_6:
        /*0028*/ 	.word	index@(triton_poi_fused_mean_sub_0)
        /*002c*/ 	.word	0x00000000
.L_7:


//--------------------- .nv.info.triton_poi_fused_mean_sub_0 --------------------------
	.section	.nv.info.triton_poi_fused_mean_sub_0,"",@"SHT_CUDA_INFO"
	.sectionflags	@""
	.align	4


	//----- nvinfo : EIATTR_CUDA_API_VERSION
	.align		4
        /*0000*/ 	.byte	0x04, 0x37
        /*0002*/ 	.short	(.L_9 - .L_8)
.L_8:
        /*0004*/ 	.word	0x0000007c


	//----- nvinfo : EIATTR_KPARAM_INFO
	.align		4
.L_9:
        /*0008*/ 	.byte	0x04, 0x17
        /*000a*/ 	.short	(.L_11 - .L_10)
.L_10:
        /*000c*/ 	.word	0x00000000
        /*0010*/ 	.short	0x0002
        /*0012*/ 	.short	0x0010
        /*0014*/ 	.byte	0x00, 0xf0, 0x11, 0x00


	//----- nvinfo : EIATTR_KPARAM_INFO
	.align		4
.L_11:
        /*0018*/ 	.byte	0x04, 0x17
        /*001a*/ 	.short	(.L_13 - .L_12)
.L_12:
        /*001c*/ 	.word	0x00000000
        /*0020*/ 	.short	0x0001
        /*0022*/ 	.short	0x0008
        /*0024*/ 	.byte	0x00, 0xf4, 0x21, 0x00


	//----- nvinfo : EIATTR_KPARAM_INFO
	.align		4
.L_13:
        /*0028*/ 	.byte	0x04, 0x17
        /*002a*/ 	.short	(.L_15 - .L_14)
.L_14:
        /*002c*/ 	.word	0x00000000
        /*0030*/ 	.short	0x0000
        /*0032*/ 	.short	0x0000
        /*0034*/ 	.byte	0x00, 0xf4, 0x21, 0x00


	//----- nvinfo : EIATTR_SPARSE_MMA_MASK
	.align		4
.L_15:
        /*0038*/ 	.byte	0x03, 0x50
        /*003a*/ 	.short	0x0000


	//----- nvinfo : EIATTR_MAXREG_COUNT
	.align		4
        /*003c*/ 	.byte	0x03, 0x1b
        /*003e*/ 	.short	0x00ff


	//----- nvinfo : EIATTR_EXIT_INSTR_OFFSETS
	.align		4
        /*0040*/ 	.byte	0x04, 0x1c
        /*0042*/ 	.short	(.L_17 - .L_16)


	//   ....[0]....
.L_16:
        /*0044*/ 	.word	0x000002c0


	//   ....[1]....
        /*0048*/ 	.word	0x000002e0


	//----- nvinfo : EIATTR_REQNTID
	.align		4
.L_17:
        /*004c*/ 	.byte	0x04, 0x10
        /*004e*/ 	.short	(.L_19 - .L_18)
.L_18:
        /*0050*/ 	.word	0x00000080
        /*0054*/ 	.word	0x00000001
        /*0058*/ 	.word	0x00000001


	//----- nvinfo : EIATTR_CBANK_PARAM_SIZE
	.align		4
.L_19:
        /*005c*/ 	.byte	0x03, 0x19
        /*005e*/ 	.short	0x0014


	//----- nvinfo : EIATTR_PARAM_CBANK
	.align		4
        /*0060*/ 	.byte	0x04, 0x0a
        /*0062*/ 	.short	(.L_21 - .L_20)
	.align		4
.L_20:
        /*0064*/ 	.word	index@(.nv.constant0.triton_poi_fused_mean_sub_0)
        /*0068*/ 	.short	0x0210
        /*006a*/ 	.short	0x0014


	//----- nvinfo : EIATTR_SW_WAR
	.align		4
.L_21:
        /*006c*/ 	.byte	0x04, 0x36
        /*006e*/ 	.short	(.L_23 - .L_22)
.L_22:
        /*0070*/ 	.word	0x00000008
.L_23:


//--------------------- .nv.callgraph             --------------------------
	.section	.nv.callgraph,"",@"SHT_CUDA_CALLGRAPH"
	.align	4
	.sectionentsize	8
	.align		4
        /*0000*/ 	.word	0x00000000
	.align		4
        /*0004*/ 	.word	0xffffffff
	.align		4
        /*0008*/ 	.word	0x00000000
	.align		4
        /*000c*/ 	.word	0xfffffffe
	.align		4
        /*0010*/ 	.word	0x00000000
	.align		4
        /*0014*/ 	.word	0xfffffffd
	.align		4
        /*0018*/ 	.word	0x00000000
	.align		4
        /*001c*/ 	.word	0xfffffffc


//--------------------- .text.triton_poi_fused_mean_sub_0 --------------------------
	.section	.text.triton_poi_fused_mean_sub_0,"ax",@progbits
	.align	128
        .global         triton_poi_fused_mean_sub_0
        .type           triton_poi_fused_mean_sub_0,@function
        .size           triton_poi_fused_mean_sub_0,(.L_x_1 - triton_poi_fused_mean_sub_0)
        .other          triton_poi_fused_mean_sub_0,@"STO_CUDA_ENTRY STV_DEFAULT"
triton_poi_fused_mean_sub_0:
.text.triton_poi_fused_mean_sub_0:
[----:B------:R-:W0:Y:S02]  /*0000*/  LDC R1, c[0x0][0x28] ;  /* 0x00000a00ff017b82 */ /* 0x000e240000000800 */
[----:B------:R-:W1:Y:S01]  /*0010*/  S2R R0, SR_TID.X ;  /* 0x0000000000007919 */ /* 0x000e620000002100 */
[----:B------:R-:W2:Y:S01]  /*0020*/  LDC.64 R2, c[0x0][0x210] ;  /* 0x00008400ff027b82 */ /* 0x000ea20000000a00 */
[----:B------:R-:W-:Y:S02]  /*0030*/  CS2R R6, SRZ ;  /* 0x0000000000067805 */ /* 0x000fe4000001ff00 */
[----:B------:R-:W-:Y:S01]  /*0040*/  CS2R R8, SRZ ;  /* 0x0000000000087805 */ /* 0x000fe2000001ff00 */
[----:B------:R-:W3:Y:S01]  /*0050*/  S2R R5, SR_CTAID.X ;  /* 0x0000000000057919 */ /* 0x000ee20000002500 */
[----:B------:R-:W-:Y:S01]  /*0060*/  ULDC.64 UR4, c[0x0][0x208] ;  /* 0x0000820000047ab9 */ /* 0x000fe20000000a00 */
[----:B------:R-:W-:Y:S02]  /*0070*/  CS2R R10, SRZ ;  /* 0x00000000000a7805 */ /* 0x000fe4000001ff00 */
[----:B------:R-:W4:Y:S01]  /*0080*/  LDC.64 R22, c[0x0][0x218] ;  /* 0x00008600ff167b82 */ /* 0x000f220000000a00 */
[----:B-1----:R-:W-:-:S02]  /*0090*/  SHF.L.U32 R0, R0, 0x1, RZ ;  /* 0x0000000100007819 */ /* 0x002fc400000006ff */
[----:B---3--:R-:W-:Y:S02]  /*00a0*/  SHF.R.S32.HI R4, RZ, 0x17, R5 ;  /* 0x00000017ff047819 */ /* 0x008fe40000011405 */
[----:B------:R-:W-:Y:S02]  /*00b0*/  LOP3.LUT R0, R0, 0xfe, RZ, 0xc0, !PT ;  /* 0x000000fe00007812 */ /* 0x000fe400078ec0ff */
[----:B------:R-:W-:Y:S02]  /*00c0*/  SGXT R4, R4, 0x1 ;  /* 0x000000010404781a */ /* 0x000fe40000000200 */
[----:B------:R-:W-:-:S04]  /*00d0*/  LEA R5, R5, R0, 0x8 ;  /* 0x0000000005057211 */ /* 0x000fc800078e40ff */
[CC--:B------:R-:W-:Y:S02]  /*00e0*/  LEA.HI R0, R4.reuse, R5.reuse, RZ, 0x4 ;  /* 0x0000000504007211 */ /* 0x0c0fe400078f20ff */
[-C--:B------:R-:W-:Y:S02]  /*00f0*/  LEA.HI R4, R4, R5.reuse, RZ, 0x6 ;  /* 0x0000000504047211 */ /* 0x080fe400078f30ff */
[----:B------:R-:W-:Y:S02]  /*0100*/  LOP3.LUT R0, R0, 0xfffffff0, RZ, 0xc0, !PT ;  /* 0xfffffff000007812 */ /* 0x000fe400078ec0ff */
[----:B------:R-:W-:Y:S02]  /*0110*/  LOP3.LUT R4, R4, 0xffffffc0, RZ, 0xc0, !PT ;  /* 0xffffffc004047812 */ /* 0x000fe400078ec0ff */
[----:B------:R-:W-:Y:S02]  /*0120*/  ISETP.GE.AND P0, PT, R5, 0x100, PT ;  /* 0x000001000500780c */ /* 0x000fe40003f06270 */
[----:B------:R-:W-:-:S05]  /*0130*/  IADD3 R13, R4, R5, -R0 ;  /* 0x00000005040d7210 */ /* 0x000fca0007ffe800 */
[C---:B------:R-:W-:Y:S01]  /*0140*/  VIADD R17, R13.reuse, 0x10 ;  /* 0x000000100d117836 */ /* 0x040fe20000000000 */
[----:B------:R-:W-:Y:S01]  /*0150*/  IADD3 R19, R13, 0x20, RZ ;  /* 0x000000200d137810 */ /* 0x000fe20007ffe0ff */
[----:B--2---:R-:W-:-:S04]  /*0160*/  IMAD.WIDE R14, R13, 0x4, R2 ;  /* 0x000000040d0e7825 */ /* 0x004fc800078e0202 */
[--C-:B------:R-:W-:Y:S01]  /*0170*/  IMAD.WIDE R16, R17, 0x4, R2.reuse ;  /* 0x0000000411107825 */ /* 0x100fe200078e0202 */
[----:B------:R1:W2:Y:S03]  /*0180*/  @!P0 LDG.E.EL.64 R6, desc[UR4][R14.64] ;  /* 0x000000040e068981 */ /* 0x0002a6000c2e1b00 */
[----:B------:R-:W-:Y:S01]  /*0190*/  VIADD R21, R13, 0x30 ;  /* 0x000000300d157836 */ /* 0x000fe20000000000 */
[----:B------:R-:W2:Y:S01]  /*01a0*/  @!P0 LDG.E.EL.64 R8, desc[UR4][R16.64] ;  /* 0x0000000410088981 */ /* 0x000ea2000c2e1b00 */
[----:B------:R-:W-:Y:S01]  /*01b0*/  IMAD.WIDE R18, R19, 0x4, R2 ;  /* 0x0000000413127825 */ /* 0x000fe200078e0202 */
[----:B------:R-:W-:-:S03]  /*01c0*/  CS2R R12, SRZ ;  /* 0x00000000000c7805 */ /* 0x000fc6000001ff00 */
[--C-:B------:R-:W-:Y:S01]  /*01d0*/  IMAD.WIDE R20, R21, 0x4, R2.reuse ;  /* 0x0000000415147825 */ /* 0x100fe200078e0202 */
[----:B------:R-:W3:Y:S01]  /*01e0*/  @!P0 LDG.E.EL.64 R10, desc[UR4][R18.64] ;  /* 0x00000004120a8981 */ /* 0x000ee2000c2e1b00 */
[----:B-1----:R-:W-:Y:S02]  /*01f0*/  CS2R R14, SRZ ;  /* 0x00000000000e7805 */ /* 0x002fe4000001ff00 */
[C---:B------:R-:W-:Y:S01]  /*0200*/  IMAD.WIDE R2, R5.reuse, 0x4, R2 ;  /* 0x0000000405027825 */ /* 0x040fe200078e0202 */
[----:B------:R-:W5:Y:S04]  /*0210*/  @!P0 LDG.E.EL.64 R12, desc[UR4][R20.64] ;  /* 0x00000004140c8981 */ /* 0x000f68000c2e1b00 */
[----:B------:R-:W5:Y:S01]  /*0220*/  @!P0 LDG.E.64 R14, desc[UR4][R2.64] ;  /* 0x00000004020e8981 */ /* 0x000f62000c1e1b00 */
[----:B----4-:R-:W-:-:S04]  /*0230*/  IMAD.WIDE R4, R5, 0x4, R22 ;  /* 0x0000000405047825 */ /* 0x010fc800078e0216 */
[----:B--2---:R-:W-:Y:S01]  /*0240*/  FADD R17, R8, R6 ;  /* 0x0000000608117221 */ /* 0x004fe20000000000 */
[----:B------:R-:W-:-:S03]  /*0250*/  FADD R0, R9, R7 ;  /* 0x0000000709007221 */ /* 0x000fc60000000000 */
[----:B---3--:R-:W-:Y:S01]  /*0260*/  FADD R17, R17, R10 ;  /* 0x0000000a11117221 */ /* 0x008fe20000000000 */
[----:B------:R-:W-:-:S03]  /*0270*/  FADD R0, R0, R11 ;  /* 0x0000000b00007221 */ /* 0x000fc60000000000 */
[----:B-----5:R-:W-:Y:S01]  /*0280*/  FADD R17, R17, R12 ;  /* 0x0000000c11117221 */ /* 0x020fe20000000000 */
[----:B------:R-:W-:-:S03]  /*0290*/  FADD R0, R0, R13 ;  /* 0x0000000d00007221 */ /* 0x000fc60000000000 */
[----:B------:R-:W-:Y:S01]  /*02a0*/  FFMA R14, R17, -0.25, R14 ;  /* 0xbe800000110e7823 */ /* 0x000fe2000000000e */
[----:B------:R-:W-:Y:S01]  /*02b0*/  FFMA R15, R0, -0.25, R15 ;  /* 0xbe800000000f7823 */ /* 0x000fe2000000000f */
[----:B------:R-:W-:Y:S06]  /*02c0*/  @P0 EXIT ;  /* 0x000000000000094d */ /* 0x000fec0003800000 */
[----:B------:R-:W-:Y:S01]  /*02d0*/  STG.E.64 desc[UR4][R4.64], R14 ;  /* 0x0000000e04007986 */ /* 0x000fe2000c101b04 */
[----:B------:R-:W-:Y:S05]  /*02e0*/  EXIT ;  /* 0x000000000000794d */ /* 0x000fea0003800000 */
.L_x_0:
[----:B------:R-:W-:-:S00]  /*02f0*/  BRA `(.L_x_0) ;  /* 0xfffffffc00fc7947 */ /* 0x000fc0000383ffff */
[----:B------:R-:W-:-:S00]  /*0300*/  NOP ;  /* 0x0000000000007918 */ /* 0x000fc00000000000 */
[----:B------:R-:W-:-:S00]  /*0310*/  NOP ;  /* 0x0000000000007918 */ /* 0x000fc00000000000 */
[----:B------:R-:W-:-:S00]  /*0320*/  NOP ;  /* 0x0000000000007918 */ /* 0x000fc00000000000 */
[----:B------:R-:W-:-:S00]  /*0330*/  NOP ;  /* 0x0000000000007918 */ /* 0x000fc00000000000 */
[----:B------:R-:W-:-:S00]  /*0340*/  NOP ;  /* 0x0000000000007918 */ /* 0x000fc00000000000 */
[----:B------:R-:W-:-:S00]  /*0350*/  NOP ;  /* 0x0000000000007918 */ /* 0x000fc00000000000 */
[----:B------:R-:W-:-:S00]  /*0360*/  NOP ;  /* 0x0000000000007918 */ /* 0x000fc00000000000 */
[----:B------:R-:W-:-:S00]  /*0370*/  NOP ;  /* 0x0000000000007918 */ /* 0x000fc00000000000 */
.L_x_1:


//--------------------- .nv.constant0.triton_poi_fused_mean_sub_0 --------------------------
	.section	.nv.constant0.triton_poi_fused_mean_sub_0,"a",@progbits
	.sectionflags	@""
	.align	4
.nv.constant0.triton_poi_fused_mean_sub_0:
	.zero		548
